	.headerflags	@"EF_CUDA_TEXMODE_UNIFIED EF_CUDA_64BIT_ADDRESS EF_CUDA_ACCELERATORS EF_CUDA_SM90 EF_CUDA_VIRTUAL_SM(EF_CUDA_SM90)"
	.elftype	@"ET_EXEC"


//--------------------- .nv.info                  --------------------------
	.section	.nv.info,"",@"SHT_CUDA_INFO"
	.align	4


	//----- nvinfo : EIATTR_REGCOUNT
	.align		4
        /*0000*/ 	.byte	0x04, 0x2f
        /*0002*/ 	.short	(.L_3 - .L_2)
	.align		4
.L_2:
        /*0004*/ 	.word	index@(triton_poi_fused__native_batch_norm_legit_no_training_cat_relu_32)
        /*0008*/ 	.word	0x0000001a


	//----- nvinfo : EIATTR_MIN_STACK_SIZE
	.align		4
.L_3:
        /*000c*/ 	.byte	0x04, 0x12
        /*000e*/ 	.short	(.L_5 - .L_4)
	.align		4
.L_4:
        /*0010*/ 	.word	index@(triton_poi_fused__native_batch_norm_legit_no_training_cat_relu_32)
        /*0014*/ 	.word	0x00000000


	//----- nvinfo : EIATTR_FRAME_SIZE
	.align		4
.L_5:
        /*0018*/ 	.byte	0x04, 0x11
        /*001a*/ 	.short	(.L_7 - .L_6)
	.align		4
.L_6:
        /*001c*/ 	.word	index@(triton_poi_fused__native_batch_norm_legit_no_training_cat_relu_32)
        /*0020*/ 	.word	0x00000000


	//----- nvinfo : EIATTR_MIN_STACK_SIZE
	.align		4
.L_7:
        /*0024*/ 	.byte	0x04, 0x12
        /*0026*/ 	.short	(.L_9 - .L_8)
	.align		4
.L_8:
        /*0028*/ 	.word	index@(triton_poi_fused__native_batch_norm_legit_no_training_cat_relu_32)
        /*002c*/ 	.word	0x00000000
.L_9:


//--------------------- .nv.info.triton_poi_fused__native_batch_norm_legit_no_training_cat_relu_32 --------------------------
	.section	.nv.info.triton_poi_fused__native_batch_norm_legit_no_training_cat_relu_32,"",@"SHT_CUDA_INFO"
	.sectionflags	@""
	.align	4


	//----- nvinfo : EIATTR_CUDA_API_VERSION
	.align		4
        /*0000*/ 	.byte	0x04, 0x37
        /*0002*/ 	.short	(.L_11 - .L_10)
.L_10:
        /*0004*/ 	.word	0x0000007c


	//----- nvinfo : EIATTR_KPARAM_INFO
	.align		4
.L_11:
        /*0008*/ 	.byte	0x04, 0x17
        /*000a*/ 	.short	(.L_13 - .L_12)
.L_12:
        /*000c*/ 	.word	0x00000000
        /*0010*/ 	.short	0x0008
        /*0012*/ 	.short	0x0040
        /*0014*/ 	.byte	0x00, 0xf0, 0x11, 0x00


	//----- nvinfo : EIATTR_KPARAM_INFO
	.align		4
.L_13:
        /*0018*/ 	.byte	0x04, 0x17
        /*001a*/ 	.short	(.L_15 - .L_14)
.L_14:
        /*001c*/ 	.word	0x00000000
        /*0020*/ 	.short	0x0007
        /*0022*/ 	.short	0x0038
        /*0024*/ 	.byte	0x00, 0xf4, 0x21, 0x00


	//----- nvinfo : EIATTR_KPARAM_INFO
	.align		4
.L_15:
        /*0028*/ 	.byte	0x04, 0x17
        /*002a*/ 	.short	(.L_17 - .L_16)
.L_16:
        /*002c*/ 	.word	0x00000000
        /*0030*/ 	.short	0x0006
        /*0032*/ 	.short	0x0030
        /*0034*/ 	.byte	0x00, 0xf4, 0x21, 0x00


	//----- nvinfo : EIATTR_KPARAM_INFO
	.align		4
.L_17:
        /*0038*/ 	.byte	0x04, 0x17
        /*003a*/ 	.short	(.L_19 - .L_18)
.L_18:
        /*003c*/ 	.word	0x00000000
        /*0040*/ 	.short	0x0005
        /*0042*/ 	.short	0x0028
        /*0044*/ 	.byte	0x00, 0xf4, 0x21, 0x00


	//----- nvinfo : EIATTR_KPARAM_INFO
	.align		4
.L_19:
        /*0048*/ 	.byte	0x04, 0x17
        /*004a*/ 	.short	(.L_21 - .L_20)
.L_20:
        /*004c*/ 	.word	0x00000000
        /*0050*/ 	.short	0x0004
        /*0052*/ 	.short	0x0020
        /*0054*/ 	.byte	0x00, 0xf4, 0x21, 0x00


	//----- nvinfo : EIATTR_KPARAM_INFO
	.align		4
.L_21:
        /*0058*/ 	.byte	0x04, 0x17
        /*005a*/ 	.short	(.L_23 - .L_22)
.L_22:
        /*005c*/ 	.word	0x00000000
        /*0060*/ 	.short	0x0003
        /*0062*/ 	.short	0x0018
        /*0064*/ 	.byte	0x00, 0xf4, 0x21, 0x00


	//----- nvinfo : EIATTR_KPARAM_INFO
	.align		4
.L_23:
        /*0068*/ 	.byte	0x04, 0x17
        /*006a*/ 	.short	(.L_25 - .L_24)
.L_24:
        /*006c*/ 	.word	0x00000000
        /*0070*/ 	.short	0x0002
        /*0072*/ 	.short	0x0010
        /*0074*/ 	.byte	0x00, 0xf4, 0x21, 0x00


	//----- nvinfo : EIATTR_KPARAM_INFO
	.align		4
.L_25:
        /*0078*/ 	.byte	0x04, 0x17
        /*007a*/ 	.short	(.L_27 - .L_26)
.L_26:
        /*007c*/ 	.word	0x00000000
        /*0080*/ 	.short	0x0001
        /*0082*/ 	.short	0x0008
        /*0084*/ 	.byte	0x00, 0xf4, 0x21, 0x00


	//----- nvinfo : EIATTR_KPARAM_INFO
	.align		4
.L_27:
        /*0088*/ 	.byte	0x04, 0x17
        /*008a*/ 	.short	(.L_29 - .L_28)
.L_28:
        /*008c*/ 	.word	0x00000000
        /*0090*/ 	.short	0x0000
        /*0092*/ 	.short	0x0000
        /*0094*/ 	.byte	0x00, 0xf4, 0x21, 0x00


	//----- nvinfo : EIATTR_SPARSE_MMA_MASK
	.align		4
.L_29:
        /*0098*/ 	.byte	0x03, 0x50
        /*009a*/ 	.short	0x0000


	//----- nvinfo : EIATTR_MAXREG_COUNT
	.align		4
        /*009c*/ 	.byte	0x03, 0x1b
        /*009e*/ 	.short	0x00ff


	//----- nvinfo : EIATTR_EXIT_INSTR_OFFSETS
	.align		4
        /*00a0*/ 	.byte	0x04, 0x1c
        /*00a2*/ 	.short	(.L_31 - .L_30)


	//   ....[0]....
.L_30:
        /*00a4*/ 	.word	0x00000690


	//   ....[1]....
        /*00a8*/ 	.word	0x000006b0


	//----- nvinfo : EIATTR_REQNTID
	.align		4
.L_31:
        /*00ac*/ 	.byte	0x04, 0x10
        /*00ae*/ 	.short	(.L_33 - .L_32)
.L_32:
        /*00b0*/ 	.word	0x00000080
        /*00b4*/ 	.word	0x00000001
        /*00b8*/ 	.word	0x00000001


	//----- nvinfo : EIATTR_CBANK_PARAM_SIZE
	.align		4
.L_33:
        /*00bc*/ 	.byte	0x03, 0x19
        /*00be*/ 	.short	0x0044


	//----- nvinfo : EIATTR_PARAM_CBANK
	.align		4
        /*00c0*/ 	.byte	0x04, 0x0a
        /*00c2*/ 	.short	(.L_35 - .L_34)
	.align		4
.L_34:
        /*00c4*/ 	.word	index@(.nv.constant0.triton_poi_fused__native_batch_norm_legit_no_training_cat_relu_32)
        /*00c8*/ 	.short	0x0210
        /*00ca*/ 	.short	0x0044


	//----- nvinfo : EIATTR_SW_WAR
	.align		4
.L_35:
        /*00cc*/ 	.byte	0x04, 0x36
        /*00ce*/ 	.short	(.L_37 - .L_36)
.L_36:
        /*00d0*/ 	.word	0x00000008
.L_37:


//--------------------- .nv.callgraph             --------------------------
	.section	.nv.callgraph,"",@"SHT_CUDA_CALLGRAPH"
	.align	4
	.sectionentsize	8
	.align		4
        /*0000*/ 	.word	0x00000000
	.align		4
        /*0004*/ 	.word	0xffffffff
	.align		4
        /*0008*/ 	.word	0x00000000
	.align		4
        /*000c*/ 	.word	0xfffffffe
	.align		4
        /*0010*/ 	.word	0x00000000
	.align		4
        /*0014*/ 	.word	0xfffffffd
	.align		4
        /*0018*/ 	.word	0x00000000
	.align		4
        /*001c*/ 	.word	0xfffffffc


//--------------------- .nv.constant4             --------------------------
	.section	.nv.constant4,"a",@progbits
	.align	8
	.align		8
.nv.constant4:
        /*0000*/ 	.dword	_$_str
	.align		8
        /*0008*/ 	.dword	_$_str_$_2


//--------------------- .text.triton_poi_fused__native_batch_norm_legit_no_training_cat_relu_32 --------------------------
	.section	.text.triton_poi_fused__native_batch_norm_legit_no_training_cat_relu_32,"ax",@progbits
	.align	128
        .global         triton_poi_fused__native_batch_norm_legit_no_training_cat_relu_32
        .type           triton_poi_fused__native_batch_norm_legit_no_training_cat_relu_32,@function
        .size           triton_poi_fused__native_batch_norm_legit_no_training_cat_relu_32,(.L_x_1 - triton_poi_fused__native_batch_norm_legit_no_training_cat_relu_32)
        .other          triton_poi_fused__native_batch_norm_legit_no_training_cat_relu_32,@"STO_CUDA_ENTRY STV_DEFAULT"
triton_poi_fused__native_batch_norm_legit_no_training_cat_relu_32:
.text.triton_poi_fused__native_batch_norm_legit_no_training_cat_relu_32:
[----:B------:R-:W0:Y:S01]  /*0000*/  LDC R1, c[0x0][0x28] ;  /* 0x00000a00ff017b82 */ /* 0x000e220000000800 */
[----:B------:R-:W1:Y:S07]  /*0010*/  S2R R0, SR_TID.X ;  /* 0x0000000000007919 */ /* 0x000e6e0000002100 */
[----:B------:R-:W2:Y:S01]  /*0020*/  LDC.64 R6, c[0x0][0x228] ;  /* 0x00008a00ff067b82 */ /* 0x000ea20000000a00 */
[----:B------:R-:W-:Y:S01]  /*0030*/  IMAD.MOV.U32 R4, RZ, RZ, RZ ;  /* 0x000000ffff047224 */ /* 0x000fe200078e00ff */
[----:B------:R-:W-:Y:S01]  /*0040*/  ULDC.64 UR4, c[0x0][0x208] ;  /* 0x0000820000047ab9 */ /* 0x000fe20000000a00 */
[----:B------:R-:W3:Y:S01]  /*0050*/  S2R R3, SR_CTAID.X ;  /* 0x0000000000037919 */ /* 0x000ee20000002500 */
[----:B------:R-:W-:Y:S01]  /*0060*/  IMAD.MOV.U32 R8, RZ, RZ, RZ ;  /* 0x000000ffff087224 */ /* 0x000fe200078e00ff */
[----:B------:R-:W-:-:S03]  /*0070*/  ULDC.64 UR6, c[0x0][0x218] ;  /* 0x0000860000067ab9 */ /* 0x000fc60000000a00 */
[----:B------:R-:W4:Y:S01]  /*0080*/  LDC.64 R16, c[0x0][0x220] ;  /* 0x00008800ff107b82 */ /* 0x000f220000000a00 */
[----:B-1----:R-:W-:-:S05]  /*0090*/  IMAD.SHL.U32 R0, R0, 0x2, RZ ;  /* 0x0000000200007824 */ /* 0x002fca00078e00ff */
[----:B------:R-:W-:-:S05]  /*00a0*/  LOP3.LUT R0, R0, 0xfe, RZ, 0xc0, !PT ;  /* 0x000000fe00007812 */ /* 0x000fca00078ec0ff */
[----:B---3--:R-:W-:-:S05]  /*00b0*/  IMAD R3, R3, 0x100, R0 ;  /* 0x0000010003037824 */ /* 0x008fca00078e0200 */
[----:B------:R-:W-:Y:S02]  /*00c0*/  SHF.R.S32.HI R2, RZ, 0x1f, R3 ;  /* 0x0000001fff027819 */ /* 0x000fe40000011403 */
[----:B------:R-:W-:Y:S02]  /*00d0*/  ISETP.GE.AND P0, PT, R3, 0x2f80, PT ;  /* 0x00002f800300780c */ /* 0x000fe40003f06270 */
[----:B------:R-:W-:-:S04]  /*00e0*/  LEA.HI R9, R2, R3, RZ, 0x4 ;  /* 0x0000000302097211 */ /* 0x000fc800078f20ff */
[----:B------:R-:W-:-:S05]  /*00f0*/  SHF.R.S32.HI R5, RZ, 0x4, R9 ;  /* 0x00000004ff057819 */ /* 0x000fca0000011409 */
[----:B------:R-:W-:-:S05]  /*0100*/  IMAD.HI R0, R5, -0x53896e7b, R4 ;  /* 0xac76918505007827 */ /* 0x000fca00078e0204 */
[----:B------:R-:W-:-:S04]  /*0110*/  SHF.R.U32.HI R11, RZ, 0x1f, R0 ;  /* 0x0000001fff0b7819 */ /* 0x000fc80000011600 */
[----:B------:R-:W-:Y:S01]  /*0120*/  LEA.HI.SX32 R11, R0, R11, 0x19 ;  /* 0x0000000b000b7211 */ /* 0x000fe200078fcaff */
[----:B------:R-:W-:-:S04]  /*0130*/  IMAD.MOV.U32 R0, RZ, RZ, RZ ;  /* 0x000000ffff007224 */ /* 0x000fc800078e00ff */
[----:B------:R-:W-:-:S04]  /*0140*/  IMAD R15, R11, -0xbe, R5 ;  /* 0xffffff420b0f7824 */ /* 0x000fc800078e0205 */
[----:B--2---:R-:W-:-:S05]  /*0150*/  IMAD.WIDE R6, R15, 0x4, R6 ;  /* 0x000000040f067825 */ /* 0x004fca00078e0206 */
[----:B------:R-:W2:Y:S01]  /*0160*/  @!P0 LDG.E.EL R0, desc[UR4][R6.64] ;  /* 0x0000000406008981 */ /* 0x000ea2000c2e1900 */
[----:B------:R-:W-:-:S03]  /*0170*/  HFMA2.MMA R2, -RZ, RZ, 0, 0 ;  /* 0x00000000ff027435 */ /* 0x000fc600000001ff */
[----:B------:R1:W3:Y:S07]  /*0180*/  @!P0 LDG.E.EL R8, desc[UR4][R6.64] ;  /* 0x0000000406088981 */ /* 0x0002ee000c2e1900 */
[----:B------:R-:W-:Y:S01]  /*0190*/  IMAD.HI R2, R3, -0x53896e7b, R2 ;  /* 0xac76918503027827 */ /* 0x000fe200078e0202 */
[----:B------:R-:W-:-:S04]  /*01a0*/  LOP3.LUT R9, R9, 0xfffffff0, RZ, 0xc0, !PT ;  /* 0xfffffff009097812 */ /* 0x000fc800078ec0ff */
[----:B------:R-:W-:-:S04]  /*01b0*/  SHF.R.U32.HI R5, RZ, 0x1f, R2 ;  /* 0x0000001fff057819 */ /* 0x000fc80000011602 */
[----:B------:R-:W-:Y:S01]  /*01c0*/  LEA.HI.SX32 R2, R2, R5, 0x15 ;  /* 0x0000000502027211 */ /* 0x000fe200078faaff */
[----:B------:R-:W-:Y:S01]  /*01d0*/  IMAD.IADD R9, R3, 0x1, -R9 ;  /* 0x0000000103097824 */ /* 0x000fe200078e0a09 */
[----:B------:R-:W5:Y:S01]  /*01e0*/  LDC.64 R4, c[0x0][0x210] ;  /* 0x00008400ff047b82 */ /* 0x000f620000000a00 */
[----:B------:R-:W-:Y:S02]  /*01f0*/  IMAD.SHL.U32 R10, R15, 0x10, RZ ;  /* 0x000000100f0a7824 */ /* 0x000fe400078e00ff */
[----:B------:R-:W-:Y:S01]  /*0200*/  IMAD R11, R2, 0xc0, RZ ;  /* 0x000000c0020b7824 */ /* 0x000fe200078e02ff */
[----:B------:R-:W-:-:S04]  /*0210*/  SHF.R.S32.HI R12, RZ, 0x1f, R9 ;  /* 0x0000001fff0c7819 */ /* 0x000fc80000011409 */
[--C-:B------:R-:W-:Y:S02]  /*0220*/  IADD3 R9, P1, P2, R10, R9, R11.reuse ;  /* 0x000000090a097210 */ /* 0x100fe40007a3e00b */
[----:B------:R-:W-:Y:S02]  /*0230*/  SHF.R.S32.HI R11, RZ, 0x1f, R11 ;  /* 0x0000001fff0b7819 */ /* 0x000fe4000001140b */
[----:B------:R-:W-:Y:S01]  /*0240*/  SHF.R.S32.HI R10, RZ, 0x1f, R10 ;  /* 0x0000001fff0a7819 */ /* 0x000fe2000001140a */
[----:B-1----:R-:W-:-:S03]  /*0250*/  IMAD R7, R2, -0xbe0, R3 ;  /* 0xfffff42002077824 */ /* 0x002fc600078e0203 */
[----:B------:R-:W-:Y:S02]  /*0260*/  IADD3.X R6, R10, R12, R11, P1, P2 ;  /* 0x0000000c0a067210 */ /* 0x000fe40000fe440b */
[----:B------:R-:W1:Y:S01]  /*0270*/  LDC.64 R12, c[0x0][0x230] ;  /* 0x00008c00ff0c7b82 */ /* 0x000e620000000a00 */
[C---:B------:R-:W-:Y:S01]  /*0280*/  ISETP.GE.AND P2, PT, R15.reuse, 0xb2, PT ;  /* 0x000000b20f00780c */ /* 0x040fe20003f46270 */
[----:B------:R-:W-:Y:S01]  /*0290*/  IMAD R7, R2, 0xb20, R7 ;  /* 0x00000b2002077824 */ /* 0x000fe200078e0207 */
[----:B------:R-:W-:-:S05]  /*02a0*/  ISETP.GT.AND P1, PT, R15, 0xb1, !P0 ;  /* 0x000000b10f00780c */ /* 0x000fca0004724270 */
[----:B------:R-:W1:Y:S01]  /*02b0*/  LDC.64 R10, c[0x0][0x238] ;  /* 0x00008e00ff0a7b82 */ /* 0x000e620000000a00 */
[----:B------:R-:W-:Y:S02]  /*02c0*/  ISETP.LT.AND P4, PT, R3, 0x2f80, !P2 ;  /* 0x00002f800300780c */ /* 0x000fe40005781270 */
[----:B------:R-:W-:Y:S01]  /*02d0*/  LEA R18, P3, R9, UR6, 0x2 ;  /* 0x0000000609127c11 */ /* 0x000fe2000f8610ff */
[----:B-----5:R-:W-:Y:S01]  /*02e0*/  IMAD.WIDE R22, R7, 0x4, R4 ;  /* 0x0000000407167825 */ /* 0x020fe200078e0204 */
[----:B------:R-:W-:Y:S02]  /*02f0*/  CS2R R4, SRZ ;  /* 0x0000000000047805 */ /* 0x000fe4000001ff00 */
[----:B------:R-:W-:Y:S02]  /*0300*/  LEA.HI.X R19, R9, UR7, R6, 0x2, P3 ;  /* 0x0000000709137c11 */ /* 0x000fe400098f1406 */
[----:B------:R-:W-:Y:S01]  /*0310*/  CS2R R6, SRZ ;  /* 0x0000000000067805 */ /* 0x000fe2000001ff00 */
[----:B------:R-:W-:Y:S01]  /*0320*/  IMAD.MOV.U32 R9, RZ, RZ, RZ ;  /* 0x000000ffff097224 */ /* 0x000fe200078e00ff */
[----:B------:R-:W-:Y:S01]  /*0330*/  MOV R2, RZ ;  /* 0x000000ff00027202 */ /* 0x000fe20000000f00 */
[C---:B----4-:R-:W-:Y:S01]  /*0340*/  IMAD.WIDE R16, R15.reuse, 0x4, R16 ;  /* 0x000000040f107825 */ /* 0x050fe200078e0210 */
[----:B------:R-:W4:Y:S04]  /*0350*/  @P1 LDG.E.64 R4, desc[UR4][R18.64+-0x2c80] ;  /* 0xffd3800412041981 */ /* 0x000f28000c1e1b00 */
[----:B------:R5:W4:Y:S01]  /*0360*/  @P4 LDG.E.64 R6, desc[UR4][R22.64] ;  /* 0x0000000416064981 */ /* 0x000b22000c1e1b00 */
[----:B-1----:R-:W-:-:S03]  /*0370*/  IMAD.WIDE R12, R15, 0x4, R12 ;  /* 0x000000040f0c7825 */ /* 0x002fc600078e020c */
[----:B------:R-:W4:Y:S04]  /*0380*/  @!P0 LDG.E.EL R9, desc[UR4][R16.64] ;  /* 0x0000000410098981 */ /* 0x000f28000c2e1900 */
[----:B------:R1:W4:Y:S01]  /*0390*/  @!P0 LDG.E.EL R2, desc[UR4][R16.64] ;  /* 0x0000000410028981 */ /* 0x000322000c2e1900 */
[----:B0-----:R-:W-:Y:S01]  /*03a0*/  IMAD.WIDE R20, R15, 0x4, R10 ;  /* 0x000000040f147825 */ /* 0x001fe200078e020a */
[----:B------:R-:W-:Y:S02]  /*03b0*/  CS2R R14, SRZ ;  /* 0x00000000000e7805 */ /* 0x000fe4000001ff00 */
[----:B------:R-:W-:-:S04]  /*03c0*/  CS2R R10, SRZ ;  /* 0x00000000000a7805 */ /* 0x000fc8000001ff00 */
[----:B------:R-:W4:Y:S01]  /*03d0*/  @!P0 LDG.E.EL R14, desc[UR4][R12.64] ;  /* 0x000000040c0e8981 */ /* 0x000f22000c2e1900 */
[----:B-----5:R-:W-:Y:S01]  /*03e0*/  IMAD.MOV.U32 R22, RZ, RZ, 0x3e800000 ;  /* 0x3e800000ff167424 */ /* 0x020fe200078e00ff */
[----:B-1----:R-:W0:Y:S02]  /*03f0*/  LDC.64 R16, c[0x0][0x240] ;  /* 0x00009000ff107b82 */ /* 0x002e240000000a00 */
[----:B------:R1:W5:Y:S04]  /*0400*/  @!P0 LDG.E.EL R15, desc[UR4][R12.64] ;  /* 0x000000040c0f8981 */ /* 0x000368000c2e1900 */
[----:B------:R-:W5:Y:S04]  /*0410*/  @!P0 LDG.E.EL R11, desc[UR4][R20.64] ;  /* 0x00000004140b8981 */ /* 0x000f68000c2e1900 */
[----:B------:R-:W5:Y:S01]  /*0420*/  @!P0 LDG.E.EL R10, desc[UR4][R20.64] ;  /* 0x00000004140a8981 */ /* 0x000f62000c2e1900 */
[----:B-1----:R-:W1:Y:S01]  /*0430*/  LDC.64 R12, c[0x0][0x248] ;  /* 0x00009200ff0c7b82 */ /* 0x002e620000000a00 */
[----:B0-----:R-:W-:-:S04]  /*0440*/  IMAD.WIDE R16, R3, 0x4, R16 ;  /* 0x0000000403107825 */ /* 0x001fc800078e0210 */
[----:B-1----:R-:W-:-:S04]  /*0450*/  IMAD.WIDE R12, R3, 0x4, R12 ;  /* 0x00000004030c7825 */ /* 0x002fc800078e020c */
[----:B--2---:R-:W-:-:S04]  /*0460*/  FADD R0, R0, 9.9999997473787516356e-06 ;  /* 0x3727c5ac00007421 */ /* 0x004fc80000000000 */
[----:B------:R-:W0:Y:S01]  /*0470*/  MUFU.SQRT R18, R0 ;  /* 0x0000000000127308 */ /* 0x000e220000002000 */
[----:B---3--:R-:W-:-:S07]  /*0480*/  FADD R8, R8, 9.9999997473787516356e-06 ;  /* 0x3727c5ac08087421 */ /* 0x008fce0000000000 */
[----:B------:R-:W1:Y:S01]  /*0490*/  MUFU.SQRT R19, R8 ;  /* 0x0000000800137308 */ /* 0x000e620000002000 */
[C---:B0-----:R-:W-:Y:S02]  /*04a0*/  FSETP.GT.AND P6, PT, R18.reuse, 8.50705917302346158658e+37, PT ;  /* 0x7e8000001200780b */ /* 0x041fe40003fc4000 */
[----:B------:R-:W-:Y:S02]  /*04b0*/  FSETP.GEU.AND P3, PT, R18, 1.175494350822287508e-38, PT ;  /* 0x008000001200780b */ /* 0x000fe40003f6e000 */
[----:B------:R-:W-:Y:S02]  /*04c0*/  FSEL R23, R22, 1, P6 ;  /* 0x3f80000016177808 */ /* 0x000fe40003000000 */
[----:B-1----:R-:W-:-:S07]  /*04d0*/  FSETP.GT.AND P5, PT, R19, 8.50705917302346158658e+37, PT ;  /* 0x7e8000001300780b */ /* 0x002fce0003fa4000 */
[----:B------:R-:W-:Y:S01]  /*04e0*/  @P6 FMUL R18, R18, 0.25 ;  /* 0x3e80000012126820 */ /* 0x000fe20000400000 */
[----:B------:R-:W-:-:S03]  /*04f0*/  FSETP.GEU.AND P6, PT, R19, 1.175494350822287508e-38, PT ;  /* 0x008000001300780b */ /* 0x000fc60003fce000 */
[----:B------:R-:W-:Y:S02]  /*0500*/  @!P3 FMUL R18, R18, 16777216 ;  /* 0x4b8000001212b820 */ /* 0x000fe40000400000 */
[----:B------:R-:W-:-:S08]  /*0510*/  @P5 FMUL R19, R19, 0.25 ;  /* 0x3e80000013135820 */ /* 0x000fd00000400000 */
[----:B------:R-:W-:Y:S01]  /*0520*/  @!P6 FMUL R19, R19, 16777216 ;  /* 0x4b8000001313e820 */ /* 0x000fe20000400000 */
[----:B------:R-:W0:Y:S01]  /*0530*/  MUFU.RCP R18, R18 ;  /* 0x0000001200127308 */ /* 0x000e220000001000 */
[----:B------:R-:W-:-:S07]  /*0540*/  FSEL R0, R22, 1, P5 ;  /* 0x3f80000016007808 */ /* 0x000fce0002800000 */
[----:B------:R-:W1:Y:S01]  /*0550*/  MUFU.RCP R19, R19 ;  /* 0x0000001300137308 */ /* 0x000e620000001000 */
[----:B------:R-:W-:Y:S01]  /*0560*/  @!P3 FMUL R23, R23, 16777216 ;  /* 0x4b8000001717b820 */ /* 0x000fe20000400000 */
[----:B------:R-:W-:Y:S01]  /*0570*/  @!P6 FMUL R0, R0, 16777216 ;  /* 0x4b8000000000e820 */ /* 0x000fe20000400000 */
[----:B----4-:R-:W-:Y:S02]  /*0580*/  SEL R6, R6, RZ, P4 ;  /* 0x000000ff06067207 */ /* 0x010fe40002000000 */
[----:B------:R-:W-:Y:S02]  /*0590*/  SEL R7, R7, RZ, P4 ;  /* 0x000000ff07077207 */ /* 0x000fe40002000000 */
[----:B------:R-:W-:Y:S02]  /*05a0*/  @P2 SEL R6, R4, RZ, P1 ;  /* 0x000000ff04062207 */ /* 0x000fe40000800000 */
[----:B------:R-:W-:Y:S01]  /*05b0*/  @P2 SEL R7, R5, RZ, P1 ;  /* 0x000000ff05072207 */ /* 0x000fe20000800000 */
[----:B0-----:R-:W-:Y:S01]  /*05c0*/  FMUL R18, R18, R23 ;  /* 0x0000001712127220 */ /* 0x001fe20000400000 */
[----:B-1----:R-:W-:Y:S01]  /*05d0*/  FMUL R19, R19, R0 ;  /* 0x0000000013137220 */ /* 0x002fe20000400000 */
[----:B------:R-:W-:-:S02]  /*05e0*/  FADD R9, R6, -R9 ;  /* 0x8000000906097221 */ /* 0x000fc40000000000 */
[----:B------:R-:W-:Y:S02]  /*05f0*/  FADD R2, R7, -R2 ;  /* 0x8000000207027221 */ /* 0x000fe40000000000 */
[----:B------:R-:W-:Y:S02]  /*0600*/  FMUL R18, R9, R18 ;  /* 0x0000001209127220 */ /* 0x000fe40000400000 */
[----:B------:R-:W-:Y:S01]  /*0610*/  FMUL R19, R2, R19 ;  /* 0x0000001302137220 */ /* 0x000fe20000400000 */
[----:B------:R0:W-:Y:S01]  /*0620*/  @!P0 STG.E.64 desc[UR4][R16.64], R6 ;  /* 0x0000000610008986 */ /* 0x0001e2000c101b04 */
[----:B-----5:R-:W-:Y:S02]  /*0630*/  FFMA R11, R18, R14, R11 ;  /* 0x0000000e120b7223 */ /* 0x020fe4000000000b */
[----:B------:R-:W-:-:S03]  /*0640*/  FFMA R10, R19, R15, R10 ;  /* 0x0000000f130a7223 */ /* 0x000fc6000000000a */
[C---:B------:R-:W-:Y:S02]  /*0650*/  FSETP.GEU.AND P1, PT, R11.reuse, RZ, PT ;  /* 0x000000ff0b00720b */ /* 0x040fe40003f2e000 */
[C---:B------:R-:W-:Y:S02]  /*0660*/  FSETP.GEU.AND P2, PT, R10.reuse, RZ, PT ;  /* 0x000000ff0a00720b */ /* 0x040fe40003f4e000 */
[----:B------:R-:W-:Y:S02]  /*0670*/  FSEL R2, R11, RZ, P1 ;  /* 0x000000ff0b027208 */ /* 0x000fe40000800000 */
[----:B------:R-:W-:Y:S01]  /*0680*/  FSEL R3, R10, RZ, P2 ;  /* 0x000000ff0a037208 */ /* 0x000fe20001000000 */
[----:B0-----:R-:W-:Y:S08]  /*0690*/  @P0 EXIT ;  /* 0x000000000000094d */ /* 0x001ff00003800000 */
[----:B------:R-:W-:Y:S01]  /*06a0*/  STG.E.64 desc[UR4][R12.64], R2 ;  /* 0x000000020c007986 */ /* 0x000fe2000c101b04 */
[----:B------:R-:W-:Y:S05]  /*06b0*/  EXIT ;  /* 0x000000000000794d */ /* 0x000fea0003800000 */
.L_x_0:
[----:B------:R-:W-:-:S00]  /*06c0*/  BRA `(.L_x_0) ;  /* 0xfffffffc00fc7947 */ /* 0x000fc0000383ffff */
[----:B------:R-:W-:-:S00]  /*06d0*/  NOP ;  /* 0x0000000000007918 */ /* 0x000fc00000000000 */
        /* <DEDUP_REMOVED lines=10> */
.L_x_1:


//--------------------- .nv.global.init           --------------------------
	.section	.nv.global.init,"aw",@progbits
.nv.global.init:
	.type		_$_str,@object
	.size		_$_str,(_$_str_$_2 - _$_str)
_$_str:
        /*0000*/ 	.byte	0x5f, 0x5f, 0x43, 0x55, 0x44, 0x41, 0x5f, 0x46, 0x54, 0x5a, 0x00
	.type		_$_str_$_2,@object
	.size		_$_str_$_2,(.L_1 - _$_str_$_2)
_$_str_$_2:
        /*000b*/ 	.byte	0x5f, 0x5f, 0x43, 0x55, 0x44, 0x41, 0x5f, 0x50, 0x52, 0x45, 0x43, 0x5f, 0x53, 0x51, 0x52, 0x54
        /*001b*/ 	.byte	0x00
.L_1:


//--------------------- .nv.constant0.triton_poi_fused__native_batch_norm_legit_no_training_cat_relu_32 --------------------------
	.section	.nv.constant0.triton_poi_fused__native_batch_norm_legit_no_training_cat_relu_32,"a",@progbits
	.sectionflags	@""
	.align	4
.nv.constant0.triton_poi_fused__native_batch_norm_legit_no_training_cat_relu_32:
	.zero		596
